//
// Generated by NVIDIA NVVM Compiler
//
// Compiler Build ID: CL-36424714
// Cuda compilation tools, release 13.0, V13.0.88
// Based on NVVM 20.0.0
//

.version 9.0
.target sm_100
.address_size 64

	// .globl	_Z15transformKernelPjfPfi

.visible .entry _Z15transformKernelPjfPfi(
	.param .u64 .ptr .align 1 _Z15transformKernelPjfPfi_param_0,
	.param .f32 _Z15transformKernelPjfPfi_param_1,
	.param .u64 .ptr .align 1 _Z15transformKernelPjfPfi_param_2,
	.param .u32 _Z15transformKernelPjfPfi_param_3
)
{
	.reg .pred 	%p<3>;
	.reg .b32 	%r<12>;
	.reg .b32 	%f<4>;
	.reg .b64 	%rd<8>;

	ld.param.u64 	%rd3, [_Z15transformKernelPjfPfi_param_0];
	ld.param.f32 	%f1, [_Z15transformKernelPjfPfi_param_1];
	ld.param.u64 	%rd4, [_Z15transformKernelPjfPfi_param_2];
	ld.param.u32 	%r6, [_Z15transformKernelPjfPfi_param_3];
	mov.u32 	%r7, %ctaid.x;
	mov.u32 	%r1, %ntid.x;
	mov.u32 	%r8, %tid.x;
	mad.lo.s32 	%r11, %r7, %r1, %r8;
	setp.ge.s32 	%p1, %r11, %r6;
	@%p1 bra 	$L__BB0_3;
	mov.u32 	%r9, %nctaid.x;
	mul.lo.s32 	%r3, %r1, %r9;
	cvta.to.global.u64 	%rd1, %rd3;
	cvta.to.global.u64 	%rd2, %rd4;
$L__BB0_2:
	mul.wide.s32 	%rd5, %r11, 4;
	add.s64 	%rd6, %rd1, %rd5;
	ld.global.u32 	%r10, [%rd6];
	cvt.rn.f32.u32 	%f2, %r10;
	div.rn.f32 	%f3, %f2, %f1;
	add.s64 	%rd7, %rd2, %rd5;
	st.global.f32 	[%rd7], %f3;
	add.s32 	%r11, %r11, %r3;
	setp.lt.s32 	%p2, %r11, %r6;
	@%p2 bra 	$L__BB0_2;
$L__BB0_3:
	ret;

}
	// .globl	_Z18expTransformKernelPffj
.visible .entry _Z18expTransformKernelPffj(
	.param .u64 .ptr .align 1 _Z18expTransformKernelPffj_param_0,
	.param .f32 _Z18expTransformKernelPffj_param_1,
	.param .u32 _Z18expTransformKernelPffj_param_2
)
{
	.reg .pred 	%p<6>;
	.reg .b32 	%r<15>;
	.reg .b32 	%f<29>;
	.reg .b64 	%rd<5>;

	ld.param.u64 	%rd2, [_Z18expTransformKernelPffj_param_0];
	ld.param.f32 	%f2, [_Z18expTransformKernelPffj_param_1];
	ld.param.u32 	%r6, [_Z18expTransformKernelPffj_param_2];
	mov.u32 	%r7, %ctaid.x;
	mov.u32 	%r1, %ntid.x;
	mov.u32 	%r8, %tid.x;
	mad.lo.s32 	%r14, %r7, %r1, %r8;
	setp.ge.u32 	%p1, %r14, %r6;
	@%p1 bra 	$L__BB1_3;
	mov.f32 	%f3, 0fBF800000;
	div.rn.f32 	%f1, %f3, %f2;
	mov.u32 	%r9, %nctaid.x;
	mul.lo.s32 	%r3, %r1, %r9;
	cvta.to.global.u64 	%rd1, %rd2;
$L__BB1_2:
	mul.wide.s32 	%rd3, %r14, 4;
	add.s64 	%rd4, %rd1, %rd3;
	ld.global.f32 	%f4, [%rd4];
	mov.f32 	%f5, 0f3F800000;
	sub.f32 	%f6, %f5, %f4;
	setp.lt.f32 	%p2, %f6, 0f00800000;
	mul.f32 	%f7, %f6, 0f4B000000;
	selp.f32 	%f8, %f7, %f6, %p2;
	selp.f32 	%f9, 0fC1B80000, 0f00000000, %p2;
	mov.b32 	%r10, %f8;
	add.s32 	%r11, %r10, -1059760811;
	and.b32  	%r12, %r11, -8388608;
	sub.s32 	%r13, %r10, %r12;
	mov.b32 	%f10, %r13;
	cvt.rn.f32.s32 	%f11, %r12;
	fma.rn.f32 	%f12, %f11, 0f34000000, %f9;
	add.f32 	%f13, %f10, 0fBF800000;
	fma.rn.f32 	%f14, %f13, 0fBE055027, 0f3E1039F6;
	fma.rn.f32 	%f15, %f14, %f13, 0fBDF8CDCC;
	fma.rn.f32 	%f16, %f15, %f13, 0f3E0F2955;
	fma.rn.f32 	%f17, %f16, %f13, 0fBE2AD8B9;
	fma.rn.f32 	%f18, %f17, %f13, 0f3E4CED0B;
	fma.rn.f32 	%f19, %f18, %f13, 0fBE7FFF22;
	fma.rn.f32 	%f20, %f19, %f13, 0f3EAAAA78;
	fma.rn.f32 	%f21, %f20, %f13, 0fBF000000;
	mul.f32 	%f22, %f13, %f21;
	fma.rn.f32 	%f23, %f22, %f13, %f13;
	fma.rn.f32 	%f24, %f12, 0f3F317218, %f23;
	setp.gt.u32 	%p3, %r10, 2139095039;
	fma.rn.f32 	%f25, %f8, 0f7F800000, 0f7F800000;
	selp.f32 	%f26, %f25, %f24, %p3;
	setp.eq.f32 	%p4, %f8, 0f00000000;
	selp.f32 	%f27, 0fFF800000, %f26, %p4;
	mul.f32 	%f28, %f1, %f27;
	st.global.f32 	[%rd4], %f28;
	add.s32 	%r14, %r14, %r3;
	setp.lt.u32 	%p5, %r14, %r6;
	@%p5 bra 	$L__BB1_2;
$L__BB1_3:
	ret;

}
	// .globl	_Z9mapKernelPfPiiS_j
.visible .entry _Z9mapKernelPfPiiS_j(
	.param .u64 .ptr .align 1 _Z9mapKernelPfPiiS_j_param_0,
	.param .u64 .ptr .align 1 _Z9mapKernelPfPiiS_j_param_1,
	.param .u32 _Z9mapKernelPfPiiS_j_param_2,
	.param .u64 .ptr .align 1 _Z9mapKernelPfPiiS_j_param_3,
	.param .u32 _Z9mapKernelPfPiiS_j_param_4
)
{
	.reg .pred 	%p<7>;
	.reg .b32 	%r<20>;
	.reg .b32 	%f<3>;
	.reg .b64 	%rd<14>;

	ld.param.u64 	%rd6, [_Z9mapKernelPfPiiS_j_param_0];
	ld.param.u64 	%rd8, [_Z9mapKernelPfPiiS_j_param_1];
	ld.param.u32 	%r10, [_Z9mapKernelPfPiiS_j_param_2];
	ld.param.u64 	%rd7, [_Z9mapKernelPfPiiS_j_param_3];
	ld.param.u32 	%r11, [_Z9mapKernelPfPiiS_j_param_4];
	cvta.to.global.u64 	%rd1, %rd8;
	mov.u32 	%r12, %ctaid.x;
	mov.u32 	%r1, %ntid.x;
	mov.u32 	%r13, %tid.x;
	mad.lo.s32 	%r17, %r12, %r1, %r13;
	setp.ge.s32 	%p1, %r17, %r10;
	@%p1 bra 	$L__BB2_7;
	setp.eq.s32 	%p2, %r11, 0;
	mov.u32 	%r14, %nctaid.x;
	mul.lo.s32 	%r3, %r1, %r14;
	@%p2 bra 	$L__BB2_8;
	cvta.to.global.u64 	%rd2, %rd6;
	cvta.to.global.u64 	%rd3, %rd7;
$L__BB2_3:
	mul.wide.s32 	%rd9, %r17, 4;
	add.s64 	%rd4, %rd1, %rd9;
	mov.b32 	%r19, 0;
	st.global.u32 	[%rd4], %r19;
	add.s64 	%rd5, %rd2, %rd9;
$L__BB2_4:
	ld.global.f32 	%f1, [%rd5];
	mul.wide.u32 	%rd10, %r19, 4;
	add.s64 	%rd11, %rd3, %rd10;
	ld.global.f32 	%f2, [%rd11];
	setp.lt.f32 	%p3, %f1, %f2;
	@%p3 bra 	$L__BB2_6;
	add.s32 	%r19, %r19, 1;
	st.global.u32 	[%rd4], %r19;
	setp.ne.s32 	%p4, %r19, %r11;
	@%p4 bra 	$L__BB2_4;
$L__BB2_6:
	add.s32 	%r17, %r17, %r3;
	setp.lt.s32 	%p5, %r17, %r10;
	@%p5 bra 	$L__BB2_3;
$L__BB2_7:
	ret;
$L__BB2_8:
	mul.wide.s32 	%rd12, %r17, 4;
	add.s64 	%rd13, %rd1, %rd12;
	mov.b32 	%r16, 0;
	st.global.u32 	[%rd13], %r16;
	add.s32 	%r17, %r17, %r3;
	setp.lt.s32 	%p6, %r17, %r10;
	@%p6 bra 	$L__BB2_8;
	bra.uni 	$L__BB2_7;

}


// ===== COMPILED SASS (sm_100) =====

	.target	sm_100

	.elftype	@"ET_EXEC"


//--------------------- .note.nv.tkinfo           --------------------------
	.section	.note.nv.tkinfo,"",@"SHT_NOTE"
	.sectionflags	@"SHF_NOTE_NV_TKINFO"
	.tkinfo
        /*0018*/ 	.word	0x00000002
        /*0030*/ 	.string	""
        /*0030*/ 	.string	"ptxas"
        /*0030*/ 	.string	"Cuda compilation tools, release 13.0, V13.0.88"
        /*0030*/ 	.string	"Build cuda_13.0.r13.0/compiler.36424714_0"
        /*0030*/ 	.string	"-arch sm_100 -m 64 "



//--------------------- .note.nv.cuinfo           --------------------------
	.section	.note.nv.cuinfo,"",@"SHT_NOTE"
	.sectionflags	@"SHF_NOTE_NV_CUINFO"
        /*0018*/ 	.short	0x0002
        /*001a*/ 	.short	0x0064
        /*001c*/ 	.short	0x0082
	.zero		2


//--------------------- .nv.info                  --------------------------
	.section	.nv.info,"",@"SHT_CUDA_INFO"
	.align	4


	//----- nvinfo : EIATTR_REGCOUNT
	.align		4
        /*0000*/ 	.byte	0x04, 0x2f
        /*0002*/ 	.short	(.L_1 - .L_0)
	.align		4
.L_0:
        /*0004*/ 	.word	index@(_Z15transformKernelPjfPfi)
        /*0008*/ 	.word	0x00000018


	//----- nvinfo : EIATTR_FRAME_SIZE
	.align		4
.L_1:
        /*000c*/ 	.byte	0x04, 0x11
        /*000e*/ 	.short	(.L_3 - .L_2)
	.align		4
.L_2:
        /*0010*/ 	.word	index@($__internal_1_$__cuda_sm3x_div_rn_noftz_f32_slowpath)
        /*0014*/ 	.word	0x00000000


	//----- nvinfo : EIATTR_FRAME_SIZE
	.align		4
.L_3:
        /*0018*/ 	.byte	0x04, 0x11
        /*001a*/ 	.short	(.L_5 - .L_4)
	.align		4
.L_4:
        /*001c*/ 	.word	index@(_Z15transformKernelPjfPfi)
        /*0020*/ 	.word	0x00000000


	//----- nvinfo : EIATTR_REGCOUNT
	.align		4
.L_5:
        /*0024*/ 	.byte	0x04, 0x2f
        /*0026*/ 	.short	(.L_7 - .L_6)
	.align		4
.L_6:
        /*0028*/ 	.word	index@(_Z18expTransformKernelPffj)
        /*002c*/ 	.word	0x00000010


	//----- nvinfo : EIATTR_FRAME_SIZE
	.align		4
.L_7:
        /*0030*/ 	.byte	0x04, 0x11
        /*0032*/ 	.short	(.L_9 - .L_8)
	.align		4
.L_8:
        /*0034*/ 	.word	index@($__internal_0_$__cuda_sm3x_div_rn_noftz_f32_slowpath)
        /*0038*/ 	.word	0x00000000


	//----- nvinfo : EIATTR_FRAME_SIZE
	.align		4
.L_9:
        /*003c*/ 	.byte	0x04, 0x11
        /*003e*/ 	.short	(.L_11 - .L_10)
	.align		4
.L_10:
        /*0040*/ 	.word	index@(_Z18expTransformKernelPffj)
        /*0044*/ 	.word	0x00000000


	//----- nvinfo : EIATTR_REGCOUNT
	.align		4
.L_11:
        /*0048*/ 	.byte	0x04, 0x2f
        /*004a*/ 	.short	(.L_13 - .L_12)
	.align		4
.L_12:
        /*004c*/ 	.word	index@(_Z9mapKernelPfPiiS_j)
        /*0050*/ 	.word	0x00000010


	//----- nvinfo : EIATTR_FRAME_SIZE
	.align		4
.L_13:
        /*0054*/ 	.byte	0x04, 0x11
        /*0056*/ 	.short	(.L_15 - .L_14)
	.align		4
.L_14:
        /*0058*/ 	.word	index@(_Z9mapKernelPfPiiS_j)
        /*005c*/ 	.word	0x00000000


	//----- nvinfo : EIATTR_MIN_STACK_SIZE
	.align		4
.L_15:
        /*0060*/ 	.byte	0x04, 0x12
        /*0062*/ 	.short	(.L_17 - .L_16)
	.align		4
.L_16:
        /*0064*/ 	.word	index@(_Z9mapKernelPfPiiS_j)
        /*0068*/ 	.word	0x00000000


	//----- nvinfo : EIATTR_MIN_STACK_SIZE
	.align		4
.L_17:
        /*006c*/ 	.byte	0x04, 0x12
        /*006e*/ 	.short	(.L_19 - .L_18)
	.align		4
.L_18:
        /*0070*/ 	.word	index@(_Z18expTransformKernelPffj)
        /*0074*/ 	.word	0x00000000


	//----- nvinfo : EIATTR_MIN_STACK_SIZE
	.align		4
.L_19:
        /*0078*/ 	.byte	0x04, 0x12
        /*007a*/ 	.short	(.L_21 - .L_20)
	.align		4
.L_20:
        /*007c*/ 	.word	index@(_Z15transformKernelPjfPfi)
        /*0080*/ 	.word	0x00000000
.L_21:


//--------------------- .nv.compat                --------------------------
	.section	.nv.compat,"",@"SHT_CUDA_COMPAT_INFO"
	.align	4
        /*0000*/ 	.byte	0x02, 0x09, 0x00, 0x00, 0x02, 0x02, 0x01, 0x00, 0x02, 0x05, 0x05, 0x00, 0x03, 0x07, 0x01, 0x01
        /*0010*/ 	.byte	0x02, 0x03, 0x00, 0x00, 0x02, 0x06, 0x01, 0x00, 0x04, 0x0b, 0x08, 0x00, 0x01, 0x00, 0x00, 0x00
        /*0020*/ 	.byte	0x00, 0x00, 0x00, 0x00


//--------------------- .nv.info._Z9mapKernelPfPiiS_j --------------------------
	.section	.nv.info._Z9mapKernelPfPiiS_j,"",@"SHT_CUDA_INFO"
	.sectionflags	@""
	.align	4


	//----- nvinfo : EIATTR_CUDA_API_VERSION
	.align		4
        /*0000*/ 	.byte	0x04, 0x37
        /*0002*/ 	.short	(.L_23 - .L_22)
.L_22:
        /*0004*/ 	.word	0x00000082


	//----- nvinfo : EIATTR_KPARAM_INFO
	.align		4
.L_23:
        /*0008*/ 	.byte	0x04, 0x17
        /*000a*/ 	.short	(.L_25 - .L_24)
.L_24:
        /*000c*/ 	.word	0x00000000
        /*0010*/ 	.short	0x0004
        /*0012*/ 	.short	0x0020
        /*0014*/ 	.byte	0x00, 0xf0, 0x11, 0x00


	//----- nvinfo : EIATTR_KPARAM_INFO
	.align		4
.L_25:
        /*0018*/ 	.byte	0x04, 0x17
        /*001a*/ 	.short	(.L_27 - .L_26)
.L_26:
        /*001c*/ 	.word	0x00000000
        /*0020*/ 	.short	0x0003
        /*0022*/ 	.short	0x0018
        /*0024*/ 	.byte	0x00, 0xf5, 0x21, 0x00


	//----- nvinfo : EIATTR_KPARAM_INFO
	.align		4
.L_27:
        /*0028*/ 	.byte	0x04, 0x17
        /*002a*/ 	.short	(.L_29 - .L_28)
.L_28:
        /*002c*/ 	.word	0x00000000
        /*0030*/ 	.short	0x0002
        /*0032*/ 	.short	0x0010
        /*0034*/ 	.byte	0x00, 0xf0, 0x11, 0x00


	//----- nvinfo : EIATTR_KPARAM_INFO
	.align		4
.L_29:
        /*0038*/ 	.byte	0x04, 0x17
        /*003a*/ 	.short	(.L_31 - .L_30)
.L_30:
        /*003c*/ 	.word	0x00000000
        /*0040*/ 	.short	0x0001
        /*0042*/ 	.short	0x0008
        /*0044*/ 	.byte	0x00, 0xf5, 0x21, 0x00


	//----- nvinfo : EIATTR_KPARAM_INFO
	.align		4
.L_31:
        /*0048*/ 	.byte	0x04, 0x17
        /*004a*/ 	.short	(.L_33 - .L_32)
.L_32:
        /*004c*/ 	.word	0x00000000
        /*0050*/ 	.short	0x0000
        /*0052*/ 	.short	0x0000
        /*0054*/ 	.byte	0x00, 0xf5, 0x21, 0x00


	//----- nvinfo : EIATTR_SPARSE_MMA_MASK
	.align		4
.L_33:
        /*0058*/ 	.byte	0x03, 0x50
        /*005a*/ 	.short	0x0000


	//----- nvinfo : EIATTR_MAXREG_COUNT
	.align		4
        /*005c*/ 	.byte	0x03, 0x1b
        /*005e*/ 	.short	0x00ff


	//----- nvinfo : EIATTR_MERCURY_ISA_VERSION
	.align		4
        /*0060*/ 	.byte	0x03, 0x5f
        /*0062*/ 	.short	0x0101


	//----- nvinfo : EIATTR_VRC_CTA_INIT_COUNT
	.align		4
        /*0064*/ 	.byte	0x02, 0x4a
	.zero		1
	.zero		1


	//----- nvinfo : EIATTR_EXIT_INSTR_OFFSETS
	.align		4
        /*0068*/ 	.byte	0x04, 0x1c
        /*006a*/ 	.short	(.L_35 - .L_34)


	//   ....[0]....
.L_34:
        /*006c*/ 	.word	0x00000070


	//   ....[1]....
        /*0070*/ 	.word	0x00000250


	//   ....[2]....
        /*0074*/ 	.word	0x000002c0


	//----- nvinfo : EIATTR_CRS_STACK_SIZE
	.align		4
.L_35:
        /*0078*/ 	.byte	0x04, 0x1e
        /*007a*/ 	.short	(.L_37 - .L_36)
.L_36:
        /*007c*/ 	.word	0x00000000


	//----- nvinfo : EIATTR_CBANK_PARAM_SIZE
	.align		4
.L_37:
        /*0080*/ 	.byte	0x03, 0x19
        /*0082*/ 	.short	0x0024


	//----- nvinfo : EIATTR_PARAM_CBANK
	.align		4
        /*0084*/ 	.byte	0x04, 0x0a
        /*0086*/ 	.short	(.L_39 - .L_38)
	.align		4
.L_38:
        /*0088*/ 	.word	index@(.nv.constant0._Z9mapKernelPfPiiS_j)
        /*008c*/ 	.short	0x0380
        /*008e*/ 	.short	0x0024


	//----- nvinfo : EIATTR_SW_WAR
	.align		4
.L_39:
        /*0090*/ 	.byte	0x04, 0x36
        /*0092*/ 	.short	(.L_41 - .L_40)
.L_40:
        /*0094*/ 	.word	0x00000008
.L_41:


//--------------------- .nv.info._Z18expTransformKernelPffj --------------------------
	.section	.nv.info._Z18expTransformKernelPffj,"",@"SHT_CUDA_INFO"
	.sectionflags	@""
	.align	4


	//----- nvinfo : EIATTR_CUDA_API_VERSION
	.align		4
        /*0000*/ 	.byte	0x04, 0x37
        /*0002*/ 	.short	(.L_43 - .L_42)
.L_42:
        /*0004*/ 	.word	0x00000082


	//----- nvinfo : EIATTR_KPARAM_INFO
	.align		4
.L_43:
        /*0008*/ 	.byte	0x04, 0x17
        /*000a*/ 	.short	(.L_45 - .L_44)
.L_44:
        /*000c*/ 	.word	0x00000000
        /*0010*/ 	.short	0x0002
        /*0012*/ 	.short	0x000c
        /*0014*/ 	.byte	0x00, 0xf0, 0x11, 0x00


	//----- nvinfo : EIATTR_KPARAM_INFO
	.align		4
.L_45:
        /*0018*/ 	.byte	0x04, 0x17
        /*001a*/ 	.short	(.L_47 - .L_46)
.L_46:
        /*001c*/ 	.word	0x00000000
        /*0020*/ 	.short	0x0001
        /*0022*/ 	.short	0x0008
        /*0024*/ 	.byte	0x00, 0xf0, 0x11, 0x00


	//----- nvinfo : EIATTR_KPARAM_INFO
	.align		4
.L_47:
        /*0028*/ 	.byte	0x04, 0x17
        /*002a*/ 	.short	(.L_49 - .L_48)
.L_48:
        /*002c*/ 	.word	0x00000000
        /*0030*/ 	.short	0x0000
        /*0032*/ 	.short	0x0000
        /*0034*/ 	.byte	0x00, 0xf5, 0x21, 0x00


	//----- nvinfo : EIATTR_SPARSE_MMA_MASK
	.align		4
.L_49:
        /*0038*/ 	.byte	0x03, 0x50
        /*003a*/ 	.short	0x0000


	//----- nvinfo : EIATTR_MAXREG_COUNT
	.align		4
        /*003c*/ 	.byte	0x03, 0x1b
        /*003e*/ 	.short	0x00ff


	//----- nvinfo : EIATTR_MERCURY_ISA_VERSION
	.align		4
        /*0040*/ 	.byte	0x03, 0x5f
        /*0042*/ 	.short	0x0101


	//----- nvinfo : EIATTR_VRC_CTA_INIT_COUNT
	.align		4
        /*0044*/ 	.byte	0x02, 0x4a
	.zero		1
	.zero		1


	//----- nvinfo : EIATTR_EXIT_INSTR_OFFSETS
	.align		4
        /*0048*/ 	.byte	0x04, 0x1c
        /*004a*/ 	.short	(.L_51 - .L_50)


	//   ....[0]....
.L_50:
        /*004c*/ 	.word	0x00000070


	//   ....[1]....
        /*0050*/ 	.word	0x000003d0


	//----- nvinfo : EIATTR_CRS_STACK_SIZE
	.align		4
.L_51:
        /*0054*/ 	.byte	0x04, 0x1e
        /*0056*/ 	.short	(.L_53 - .L_52)
.L_52:
        /*0058*/ 	.word	0x00000000


	//----- nvinfo : EIATTR_CBANK_PARAM_SIZE
	.align		4
.L_53:
        /*005c*/ 	.byte	0x03, 0x19
        /*005e*/ 	.short	0x0010


	//----- nvinfo : EIATTR_PARAM_CBANK
	.align		4
        /*0060*/ 	.byte	0x04, 0x0a
        /*0062*/ 	.short	(.L_55 - .L_54)
	.align		4
.L_54:
        /*0064*/ 	.word	index@(.nv.constant0._Z18expTransformKernelPffj)
        /*0068*/ 	.short	0x0380
        /*006a*/ 	.short	0x0010


	//----- nvinfo : EIATTR_SW_WAR
	.align		4
.L_55:
        /*006c*/ 	.byte	0x04, 0x36
        /*006e*/ 	.short	(.L_57 - .L_56)
.L_56:
        /*0070*/ 	.word	0x00000008
.L_57:


//--------------------- .nv.info._Z15transformKernelPjfPfi --------------------------
	.section	.nv.info._Z15transformKernelPjfPfi,"",@"SHT_CUDA_INFO"
	.sectionflags	@""
	.align	4


	//----- nvinfo : EIATTR_CUDA_API_VERSION
	.align		4
        /*0000*/ 	.byte	0x04, 0x37
        /*0002*/ 	.short	(.L_59 - .L_58)
.L_58:
        /*0004*/ 	.word	0x00000082


	//----- nvinfo : EIATTR_KPARAM_INFO
	.align		4
.L_59:
        /*0008*/ 	.byte	0x04, 0x17
        /*000a*/ 	.short	(.L_61 - .L_60)
.L_60:
        /*000c*/ 	.word	0x00000000
        /*0010*/ 	.short	0x0003
        /*0012*/ 	.short	0x0018
        /*0014*/ 	.byte	0x00, 0xf0, 0x11, 0x00


	//----- nvinfo : EIATTR_KPARAM_INFO
	.align		4
.L_61:
        /*0018*/ 	.byte	0x04, 0x17
        /*001a*/ 	.short	(.L_63 - .L_62)
.L_62:
        /*001c*/ 	.word	0x00000000
        /*0020*/ 	.short	0x0002
        /*0022*/ 	.short	0x0010
        /*0024*/ 	.byte	0x00, 0xf5, 0x21, 0x00


	//----- nvinfo : EIATTR_KPARAM_INFO
	.align		4
.L_63:
        /*0028*/ 	.byte	0x04, 0x17
        /*002a*/ 	.short	(.L_65 - .L_64)
.L_64:
        /*002c*/ 	.word	0x00000000
        /*0030*/ 	.short	0x0001
        /*0032*/ 	.short	0x0008
        /*0034*/ 	.byte	0x00, 0xf0, 0x11, 0x00


	//----- nvinfo : EIATTR_KPARAM_INFO
	.align		4
.L_65:
        /*0038*/ 	.byte	0x04, 0x17
        /*003a*/ 	.short	(.L_67 - .L_66)
.L_66:
        /*003c*/ 	.word	0x00000000
        /*0040*/ 	.short	0x0000
        /*0042*/ 	.short	0x0000
        /*0044*/ 	.byte	0x00, 0xf5, 0x21, 0x00


	//----- nvinfo : EIATTR_SPARSE_MMA_MASK
	.align		4
.L_67:
        /*0048*/ 	.byte	0x03, 0x50
        /*004a*/ 	.short	0x0000


	//----- nvinfo : EIATTR_MAXREG_COUNT
	.align		4
        /*004c*/ 	.byte	0x03, 0x1b
        /*004e*/ 	.short	0x00ff


	//----- nvinfo : EIATTR_MERCURY_ISA_VERSION
	.align		4
        /*0050*/ 	.byte	0x03, 0x5f
        /*0052*/ 	.short	0x0101


	//----- nvinfo : EIATTR_VRC_CTA_INIT_COUNT
	.align		4
        /*0054*/ 	.byte	0x02, 0x4a
	.zero		1
	.zero		1


	//----- nvinfo : EIATTR_EXIT_INSTR_OFFSETS
	.align		4
        /*0058*/ 	.byte	0x04, 0x1c
        /*005a*/ 	.short	(.L_69 - .L_68)


	//   ....[0]....
.L_68:
        /*005c*/ 	.word	0x00000070


	//   ....[1]....
        /*0060*/ 	.word	0x00000250


	//----- nvinfo : EIATTR_CRS_STACK_SIZE
	.align		4
.L_69:
        /*0064*/ 	.byte	0x04, 0x1e
        /*0066*/ 	.short	(.L_71 - .L_70)
.L_70:
        /*0068*/ 	.word	0x00000000


	//----- nvinfo : EIATTR_CBANK_PARAM_SIZE
	.align		4
.L_71:
        /*006c*/ 	.byte	0x03, 0x19
        /*006e*/ 	.short	0x001c


	//----- nvinfo : EIATTR_PARAM_CBANK
	.align		4
        /*0070*/ 	.byte	0x04, 0x0a
        /*0072*/ 	.short	(.L_73 - .L_72)
	.align		4
.L_72:
        /*0074*/ 	.word	index@(.nv.constant0._Z15transformKernelPjfPfi)
        /*0078*/ 	.short	0x0380
        /*007a*/ 	.short	0x001c


	//----- nvinfo : EIATTR_SW_WAR
	.align		4
.L_73:
        /*007c*/ 	.byte	0x04, 0x36
        /*007e*/ 	.short	(.L_75 - .L_74)
.L_74:
        /*0080*/ 	.word	0x00000008
.L_75:


//--------------------- .nv.callgraph             --------------------------
	.section	.nv.callgraph,"",@"SHT_CUDA_CALLGRAPH"
	.align	4
	.sectionentsize	8
	.align		4
        /*0000*/ 	.word	0x00000000
	.align		4
        /*0004*/ 	.word	0xffffffff
	.align		4
        /*0008*/ 	.word	0x00000000
	.align		4
        /*000c*/ 	.word	0xfffffffe
	.align		4
        /*0010*/ 	.word	0x00000000
	.align		4
        /*0014*/ 	.word	0xfffffffd
	.align		4
        /*0018*/ 	.word	0x00000000
	.align		4
        /*001c*/ 	.word	0xfffffffc


//--------------------- .text._Z9mapKernelPfPiiS_j --------------------------
	.section	.text._Z9mapKernelPfPiiS_j,"ax",@progbits
	.align	128
        .global         _Z9mapKernelPfPiiS_j
        .type           _Z9mapKernelPfPiiS_j,@function
        .size           _Z9mapKernelPfPiiS_j,(.L_x_35 - _Z9mapKernelPfPiiS_j)
        .other          _Z9mapKernelPfPiiS_j,@"STO_CUDA_ENTRY STV_DEFAULT"
_Z9mapKernelPfPiiS_j:
.text._Z9mapKernelPfPiiS_j:
[----:B------:R-:W-:Y:S01]  /*0000*/  LDC R1, c[0x0][0x37c] ;  /* 0x0000df00ff017b82 */ /* 0x000fe20000000800 */
[----:B------:R-:W0:Y:S07]  /*0010*/  S2R R0, SR_TID.X ;  /* 0x0000000000007919 */ /* 0x000e2e0000002100 */
[----:B------:R-:W0:Y:S01]  /*0020*/  S2UR UR4, SR_CTAID.X ;  /* 0x00000000000479c3 */ /* 0x000e220000002500 */
[----:B------:R-:W1:Y:S07]  /*0030*/  LDCU UR5, c[0x0][0x390] ;  /* 0x00007200ff0577ac */ /* 0x000e6e0008000800 */
[----:B------:R-:W0:Y:S02]  /*0040*/  LDC R11, c[0x0][0x360] ;  /* 0x0000d800ff0b7b82 */ /* 0x000e240000000800 */
[----:B0-----:R-:W-:-:S05]  /*0050*/  IMAD R0, R11, UR4, R0 ;  /* 0x000000040b007c24 */ /* 0x001fca000f8e0200 */
[----:B-1----:R-:W-:-:S13]  /*0060*/  ISETP.GE.AND P0, PT, R0, UR5, PT ;  /* 0x0000000500007c0c */ /* 0x002fda000bf06270 */
[----:B------:R-:W-:Y:S05]  /*0070*/  @P0 EXIT ;  /* 0x000000000000094d */ /* 0x000fea0003800000 */
[----:B------:R-:W0:Y:S01]  /*0080*/  LDCU UR8, c[0x0][0x3a0] ;  /* 0x00007400ff0877ac */ /* 0x000e220008000800 */
[----:B------:R-:W1:Y:S01]  /*0090*/  LDCU UR4, c[0x0][0x370] ;  /* 0x00006e00ff0477ac */ /* 0x000e620008000800 */
[----:B------:R-:W2:Y:S01]  /*00a0*/  LDCU.64 UR6, c[0x0][0x358] ;  /* 0x00006b00ff0677ac */ /* 0x000ea20008000a00 */
[----:B------:R-:W3:Y:S01]  /*00b0*/  LDCU UR9, c[0x0][0x3a0] ;  /* 0x00007400ff0977ac */ /* 0x000ee20008000800 */
[----:B0-----:R-:W-:Y:S01]  /*00c0*/  UISETP.NE.AND UP0, UPT, UR8, URZ, UPT ;  /* 0x000000ff0800728c */ /* 0x001fe2000bf05270 */
[----:B-1----:R-:W-:-:S08]  /*00d0*/  IMAD R11, R11, UR4, RZ ;  /* 0x000000040b0b7c24 */ /* 0x002fd0000f8e02ff */
[----:B--23--:R-:W-:Y:S05]  /*00e0*/  BRA.U !UP0, `(.L_x_0) ;  /* 0x00000001085c7547 */ /* 0x00cfea000b800000 */
.L_x_4:
[----:B0-----:R-:W0:Y:S01]  /*00f0*/  LDC.64 R2, c[0x0][0x388] ;  /* 0x0000e200ff027b82 */ /* 0x001e220000000a00 */
[----:B------:R-:W1:Y:S01]  /*0100*/  LDCU UR4, c[0x0][0x390] ;  /* 0x00007200ff0477ac */ /* 0x000e620008000800 */
[----:B------:R-:W-:Y:S01]  /*0110*/  HFMA2 R13, -RZ, RZ, 0, 0 ;  /* 0x00000000ff0d7431 */ /* 0x000fe200000001ff */
[----:B------:R-:W-:Y:S05]  /*0120*/  BSSY.RECONVERGENT B0, `(.L_x_1) ;  /* 0x0000011000007945 */ /* 0x000fea0003800200 */
[----:B------:R-:W2:Y:S08]  /*0130*/  LDC.64 R4, c[0x0][0x380] ;  /* 0x0000e000ff047b82 */ /* 0x000eb00000000a00 */
[----:B------:R-:W3:Y:S01]  /*0140*/  LDC.64 R6, c[0x0][0x398] ;  /* 0x0000e600ff067b82 */ /* 0x000ee20000000a00 */
[----:B0-----:R-:W-:-:S05]  /*0150*/  IMAD.WIDE R8, R0, 0x4, R2 ;  /* 0x0000000400087825 */ /* 0x001fca00078e0202 */
[----:B------:R0:W-:Y:S01]  /*0160*/  STG.E desc[UR6][R8.64], RZ ;  /* 0x000000ff08007986 */ /* 0x0001e2000c101906 */
[----:B--2---:R-:W-:Y:S01]  /*0170*/  IMAD.WIDE R4, R0, 0x4, R4 ;  /* 0x0000000400047825 */ /* 0x004fe200078e0204 */
[----:B------:R-:W-:-:S04]  /*0180*/  IADD3 R0, PT, PT, R11, R0, RZ ;  /* 0x000000000b007210 */ /* 0x000fc80007ffe0ff */
[----:B-1----:R-:W-:-:S13]  /*0190*/  ISETP.GE.AND P0, PT, R0, UR4, PT ;  /* 0x0000000400007c0c */ /* 0x002fda000bf06270 */
.L_x_3:
[----:B---3--:R-:W-:Y:S01]  /*01a0*/  IMAD.WIDE.U32 R2, R13, 0x4, R6 ;  /* 0x000000040d027825 */ /* 0x008fe200078e0006 */
[----:B------:R-:W2:Y:S05]  /*01b0*/  LDG.E R10, desc[UR6][R4.64] ;  /* 0x00000006040a7981 */ /* 0x000eaa000c1e1900 */
[----:B------:R-:W2:Y:S02]  /*01c0*/  LDG.E R3, desc[UR6][R2.64] ;  /* 0x0000000602037981 */ /* 0x000ea4000c1e1900 */
[----:B--2---:R-:W-:-:S13]  /*01d0*/  FSETP.GEU.AND P1, PT, R10, R3, PT ;  /* 0x000000030a00720b */ /* 0x004fda0003f2e000 */
[----:B------:R-:W-:Y:S05]  /*01e0*/  @!P1 BRA `(.L_x_2) ;  /* 0x0000000000109947 */ /* 0x000fea0003800000 */
[----:B------:R-:W-:-:S04]  /*01f0*/  IADD3 R13, PT, PT, R13, 0x1, RZ ;  /* 0x000000010d0d7810 */ /* 0x000fc80007ffe0ff */
[----:B------:R-:W-:Y:S01]  /*0200*/  ISETP.NE.AND P1, PT, R13, UR9, PT ;  /* 0x000000090d007c0c */ /* 0x000fe2000bf25270 */
[----:B------:R1:W-:-:S12]  /*0210*/  STG.E desc[UR6][R8.64], R13 ;  /* 0x0000000d08007986 */ /* 0x0003d8000c101906 */
[----:B-1----:R-:W-:Y:S05]  /*0220*/  @P1 BRA `(.L_x_3) ;  /* 0xfffffffc00dc1947 */ /* 0x002fea000383ffff */
.L_x_2:
[----:B------:R-:W-:Y:S05]  /*0230*/  BSYNC.RECONVERGENT B0 ;  /* 0x0000000000007941 */ /* 0x000fea0003800200 */
.L_x_1:
[----:B------:R-:W-:Y:S05]  /*0240*/  @!P0 BRA `(.L_x_4) ;  /* 0xfffffffc00a88947 */ /* 0x000fea000383ffff */
[----:B------:R-:W-:Y:S05]  /*0250*/  EXIT ;  /* 0x000000000000794d */ /* 0x000fea0003800000 */
.L_x_0:
[----:B------:R-:W0:Y:S02]  /*0260*/  LDC.64 R2, c[0x0][0x388] ;  /* 0x0000e200ff027b82 */ /* 0x000e240000000a00 */
.L_x_5:
[----:B0-----:R-:W-:Y:S01]  /*0270*/  IMAD.WIDE R4, R0, 0x4, R2 ;  /* 0x0000000400047825 */ /* 0x001fe200078e0202 */
[----:B------:R-:W-:-:S04]  /*0280*/  IADD3 R0, PT, PT, R11, R0, RZ ;  /* 0x000000000b007210 */ /* 0x000fc80007ffe0ff */
[----:B------:R1:W-:Y:S01]  /*0290*/  STG.E desc[UR6][R4.64], RZ ;  /* 0x000000ff04007986 */ /* 0x0003e2000c101906 */
[----:B------:R-:W-:-:S13]  /*02a0*/  ISETP.GE.AND P0, PT, R0, UR5, PT ;  /* 0x0000000500007c0c */ /* 0x000fda000bf06270 */
[----:B-1----:R-:W-:Y:S05]  /*02b0*/  @!P0 BRA `(.L_x_5) ;  /* 0xfffffffc00ec8947 */ /* 0x002fea000383ffff */
[----:B------:R-:W-:Y:S05]  /*02c0*/  EXIT ;  /* 0x000000000000794d */ /* 0x000fea0003800000 */
.L_x_6:
[----:B------:R-:W-:-:S00]  /*02d0*/  BRA `(.L_x_6) ;  /* 0xfffffffc00fc7947 */ /* 0x000fc0000383ffff */
[----:B------:R-:W-:-:S00]  /*02e0*/  NOP ;  /* 0x0000000000007918 */ /* 0x000fc00000000000 */
        /* <DEDUP_REMOVED lines=9> */
.L_x_35:


//--------------------- .text._Z18expTransformKernelPffj --------------------------
	.section	.text._Z18expTransformKernelPffj,"ax",@progbits
	.align	128
        .global         _Z18expTransformKernelPffj
        .type           _Z18expTransformKernelPffj,@function
        .size           _Z18expTransformKernelPffj,(.L_x_33 - _Z18expTransformKernelPffj)
        .other          _Z18expTransformKernelPffj,@"STO_CUDA_ENTRY STV_DEFAULT"
_Z18expTransformKernelPffj:
.text._Z18expTransformKernelPffj:
[----:B------:R-:W-:Y:S01]  /*0000*/  LDC R1, c[0x0][0x37c] ;  /* 0x0000df00ff017b82 */ /* 0x000fe20000000800 */
[----:B------:R-:W0:Y:S07]  /*0010*/  S2R R7, SR_TID.X ;  /* 0x0000000000077919 */ /* 0x000e2e0000002100 */
[----:B------:R-:W0:Y:S01]  /*0020*/  S2UR UR4, SR_CTAID.X ;  /* 0x00000000000479c3 */ /* 0x000e220000002500 */
[----:B------:R-:W1:Y:S07]  /*0030*/  LDCU UR5, c[0x0][0x38c] ;  /* 0x00007180ff0577ac */ /* 0x000e6e0008000800 */
[----:B------:R-:W0:Y:S02]  /*0040*/  LDC R4, c[0x0][0x360] ;  /* 0x0000d800ff047b82 */ /* 0x000e240000000800 */
[----:B0-----:R-:W-:-:S05]  /*0050*/  IMAD R7, R4, UR4, R7 ;  /* 0x0000000404077c24 */ /* 0x001fca000f8e0207 */
[----:B-1----:R-:W-:-:S13]  /*0060*/  ISETP.GE.U32.AND P0, PT, R7, UR5, PT ;  /* 0x0000000507007c0c */ /* 0x002fda000bf06070 */
[----:B------:R-:W-:Y:S05]  /*0070*/  @P0 EXIT ;  /* 0x000000000000094d */ /* 0x000fea0003800000 */
[----:B------:R-:W0:Y:S01]  /*0080*/  LDC R5, c[0x0][0x388] ;  /* 0x0000e200ff057b82 */ /* 0x000e220000000800 */
[----:B------:R-:W-:Y:S02]  /*0090*/  UMOV UR4, 0x3f800000 ;  /* 0x3f80000000047882 */ /* 0x000fe40000000000 */
[----:B------:R-:W-:Y:S01]  /*00a0*/  IMAD.U32 R6, RZ, RZ, UR4 ;  /* 0x00000004ff067e24 */ /* 0x000fe2000f8e00ff */
[----:B0-----:R-:W0:Y:S08]  /*00b0*/  MUFU.RCP R0, R5 ;  /* 0x0000000500007308 */ /* 0x001e300000001000 */
[----:B------:R-:W1:Y:S01]  /*00c0*/  FCHK P0, -R6, R5 ;  /* 0x0000000506007302 */ /* 0x000e620000000100 */
[----:B0-----:R-:W-:-:S04]  /*00d0*/  FFMA R3, R0, -R5, 1 ;  /* 0x3f80000000037423 */ /* 0x001fc80000000805 */
[----:B------:R-:W-:-:S04]  /*00e0*/  FFMA R0, R0, R3, R0 ;  /* 0x0000000300007223 */ /* 0x000fc80000000000 */
[----:B------:R-:W-:-:S04]  /*00f0*/  FFMA R3, R0, -1, RZ ;  /* 0xbf80000000037823 */ /* 0x000fc800000000ff */
[----:B------:R-:W-:-:S04]  /*0100*/  FFMA R2, R3, -R5, -1 ;  /* 0xbf80000003027423 */ /* 0x000fc80000000805 */
[----:B------:R-:W-:Y:S01]  /*0110*/  FFMA R0, R0, R2, R3 ;  /* 0x0000000200007223 */ /* 0x000fe20000000003 */
[----:B-1----:R-:W-:Y:S06]  /*0120*/  @!P0 BRA `(.L_x_7) ;  /* 0x00000000000c8947 */ /* 0x002fec0003800000 */
[----:B------:R-:W-:-:S07]  /*0130*/  MOV R2, 0x150 ;  /* 0x0000015000027802 */ /* 0x000fce0000000f00 */
[----:B------:R-:W-:Y:S05]  /*0140*/  CALL.REL.NOINC `($__internal_0_$__cuda_sm3x_div_rn_noftz_f32_slowpath) ;  /* 0x0000000000a47944 */ /* 0x000fea0003c00000 */
[----:B------:R-:W-:-:S07]  /*0150*/  IMAD.MOV.U32 R0, RZ, RZ, R9 ;  /* 0x000000ffff007224 */ /* 0x000fce00078e0009 */
.L_x_7:
[----:B------:R-:W0:Y:S01]  /*0160*/  LDC.64 R2, c[0x0][0x380] ;  /* 0x0000e000ff027b82 */ /* 0x000e220000000a00 */
[----:B------:R-:W1:Y:S01]  /*0170*/  LDCU UR4, c[0x0][0x370] ;  /* 0x00006e00ff0477ac */ /* 0x000e620008000800 */
[----:B------:R-:W2:Y:S01]  /*0180*/  LDCU.64 UR6, c[0x0][0x358] ;  /* 0x00006b00ff0677ac */ /* 0x000ea20008000a00 */
[----:B------:R-:W3:Y:S01]  /*0190*/  LDCU UR5, c[0x0][0x38c] ;  /* 0x00007180ff0577ac */ /* 0x000ee20008000800 */
[----:B-1----:R-:W-:-:S07]  /*01a0*/  IMAD R6, R4, UR4, RZ ;  /* 0x0000000404067c24 */ /* 0x002fce000f8e02ff */
.L_x_8:
[----:B01----:R-:W-:-:S05]  /*01b0*/  IMAD.WIDE R4, R7, 0x4, R2 ;  /* 0x0000000407047825 */ /* 0x003fca00078e0202 */
[----:B--2---:R-:W2:Y:S01]  /*01c0*/  LDG.E R8, desc[UR6][R4.64] ;  /* 0x0000000604087981 */ /* 0x004ea2000c1e1900 */
[----:B------:R-:W-:Y:S01]  /*01d0*/  IMAD.MOV.U32 R13, RZ, RZ, 0x3e055027 ;  /* 0x3e055027ff0d7424 */ /* 0x000fe200078e00ff */
[----:B------:R-:W-:Y:S01]  /*01e0*/  IADD3 R7, PT, PT, R6, R7, RZ ;  /* 0x0000000706077210 */ /* 0x000fe20007ffe0ff */
[----:B--2---:R-:W-:-:S05]  /*01f0*/  FADD R8, -R8, 1 ;  /* 0x3f80000008087421 */ /* 0x004fca0000000100 */
[----:B------:R-:W-:-:S13]  /*0200*/  FSETP.GEU.AND P0, PT, R8, 1.175494350822287508e-38, PT ;  /* 0x008000000800780b */ /* 0x000fda0003f0e000 */
[----:B------:R-:W-:-:S04]  /*0210*/  @!P0 FMUL R8, R8, 8388608 ;  /* 0x4b00000008088820 */ /* 0x000fc80000400000 */
[----:B------:R-:W-:-:S05]  /*0220*/  VIADD R9, R8, 0xc0d55555 ;  /* 0xc0d5555508097836 */ /* 0x000fca0000000000 */
[----:B------:R-:W-:-:S04]  /*0230*/  LOP3.LUT R11, R9, 0xff800000, RZ, 0xc0, !PT ;  /* 0xff800000090b7812 */ /* 0x000fc800078ec0ff */
[-C--:B------:R-:W-:Y:S02]  /*0240*/  IADD3 R9, PT, PT, R8, -R11.reuse, RZ ;  /* 0x8000000b08097210 */ /* 0x080fe40007ffe0ff */
[----:B------:R-:W-:Y:S01]  /*0250*/  I2FP.F32.S32 R10, R11 ;  /* 0x0000000b000a7245 */ /* 0x000fe20000201400 */
[----:B------:R-:W-:Y:S02]  /*0260*/  IMAD.MOV.U32 R11, RZ, RZ, 0x7f800000 ;  /* 0x7f800000ff0b7424 */ /* 0x000fe400078e00ff */
[----:B------:R-:W-:-:S04]  /*0270*/  FADD R12, R9, -1 ;  /* 0xbf800000090c7421 */ /* 0x000fc80000000000 */
[----:B------:R-:W-:-:S04]  /*0280*/  FFMA R9, R12, -R13, 0.14084610342979431152 ;  /* 0x3e1039f60c097423 */ /* 0x000fc8000000080d */
[----:B------:R-:W-:-:S04]  /*0290*/  FFMA R9, R12, R9, -0.12148627638816833496 ;  /* 0xbdf8cdcc0c097423 */ /* 0x000fc80000000009 */
[----:B------:R-:W-:-:S04]  /*02a0*/  FFMA R9, R12, R9, 0.13980610668659210205 ;  /* 0x3e0f29550c097423 */ /* 0x000fc80000000009 */
[----:B------:R-:W-:-:S04]  /*02b0*/  FFMA R9, R12, R9, -0.16684235632419586182 ;  /* 0xbe2ad8b90c097423 */ /* 0x000fc80000000009 */
[----:B------:R-:W-:-:S04]  /*02c0*/  FFMA R9, R12, R9, 0.20012299716472625732 ;  /* 0x3e4ced0b0c097423 */ /* 0x000fc80000000009 */
[----:B------:R-:W-:-:S04]  /*02d0*/  FFMA R9, R12, R9, -0.24999669194221496582 ;  /* 0xbe7fff220c097423 */ /* 0x000fc80000000009 */
[----:B------:R-:W-:-:S04]  /*02e0*/  FFMA R9, R12, R9, 0.33333182334899902344 ;  /* 0x3eaaaa780c097423 */ /* 0x000fc80000000009 */
[----:B------:R-:W-:Y:S01]  /*02f0*/  FFMA R13, R12, R9, -0.5 ;  /* 0xbf0000000c0d7423 */ /* 0x000fe20000000009 */
[----:B------:R-:W-:Y:S02]  /*0300*/  FSEL R9, RZ, -23, P0 ;  /* 0xc1b80000ff097808 */ /* 0x000fe40000000000 */
[----:B------:R-:W-:Y:S01]  /*0310*/  ISETP.GT.U32.AND P0, PT, R8, 0x7f7fffff, PT ;  /* 0x7f7fffff0800780c */ /* 0x000fe20003f04070 */
[----:B------:R-:W-:Y:S02]  /*0320*/  FMUL R13, R12, R13 ;  /* 0x0000000d0c0d7220 */ /* 0x000fe40000400000 */
[----:B------:R-:W-:Y:S02]  /*0330*/  FFMA R9, R10, 1.1920928955078125e-07, R9 ;  /* 0x340000000a097823 */ /* 0x000fe40000000009 */
[----:B------:R-:W-:-:S04]  /*0340*/  FFMA R12, R12, R13, R12 ;  /* 0x0000000d0c0c7223 */ /* 0x000fc8000000000c */
[----:B------:R-:W-:-:S04]  /*0350*/  FFMA R9, R9, 0.69314718246459960938, R12 ;  /* 0x3f31721809097823 */ /* 0x000fc8000000000c */
[C---:B------:R-:W-:Y:S01]  /*0360*/  @P0 FFMA R9, R8.reuse, R11, +INF ;  /* 0x7f80000008090423 */ /* 0x040fe2000000000b */
[----:B------:R-:W-:-:S04]  /*0370*/  FSETP.NEU.AND P0, PT, R8, RZ, PT ;  /* 0x000000ff0800720b */ /* 0x000fc80003f0d000 */
[----:B------:R-:W-:Y:S02]  /*0380*/  FSEL R9, R9, -INF , P0 ;  /* 0xff80000009097808 */ /* 0x000fe40000000000 */
[----:B---3--:R-:W-:-:S03]  /*0390*/  ISETP.GE.U32.AND P0, PT, R7, UR5, PT ;  /* 0x0000000507007c0c */ /* 0x008fc6000bf06070 */
[----:B------:R-:W-:-:S05]  /*03a0*/  FMUL R9, R9, R0 ;  /* 0x0000000009097220 */ /* 0x000fca0000400000 */
[----:B------:R1:W-:Y:S05]  /*03b0*/  STG.E desc[UR6][R4.64], R9 ;  /* 0x0000000904007986 */ /* 0x0003ea000c101906 */
[----:B------:R-:W-:Y:S05]  /*03c0*/  @!P0 BRA `(.L_x_8) ;  /* 0xfffffffc00788947 */ /* 0x000fea000383ffff */
[----:B------:R-:W-:Y:S05]  /*03d0*/  EXIT ;  /* 0x000000000000794d */ /* 0x000fea0003800000 */
        .weak           $__internal_0_$__cuda_sm3x_div_rn_noftz_f32_slowpath
        .type           $__internal_0_$__cuda_sm3x_div_rn_noftz_f32_slowpath,@function
        .size           $__internal_0_$__cuda_sm3x_div_rn_noftz_f32_slowpath,(.L_x_33 - $__internal_0_$__cuda_sm3x_div_rn_noftz_f32_slowpath)
$__internal_0_$__cuda_sm3x_div_rn_noftz_f32_slowpath:
[----:B------:R-:W0:Y:S08]  /*03e0*/  LDC R0, c[0x0][0x388] ;  /* 0x0000e200ff007b82 */ /* 0x000e300000000800 */
[----:B------:R-:W1:Y:S01]  /*03f0*/  LDC R6, c[0x0][0x388] ;  /* 0x0000e200ff067b82 */ /* 0x000e620000000800 */
[----:B0-----:R-:W-:-:S04]  /*0400*/  SHF.R.U32.HI R3, RZ, 0x17, R0 ;  /* 0x00000017ff037819 */ /* 0x001fc80000011600 */
[----:B------:R-:W-:-:S05]  /*0410*/  LOP3.LUT R3, R3, 0xff, RZ, 0xc0, !PT ;  /* 0x000000ff03037812 */ /* 0x000fca00078ec0ff */
[----:B------:R-:W-:-:S05]  /*0420*/  VIADD R9, R3, 0xffffffff ;  /* 0xffffffff03097836 */ /* 0x000fca0000000000 */
[----:B------:R-:W-:-:S13]  /*0430*/  ISETP.GT.U32.AND P0, PT, R9, 0xfd, PT ;  /* 0x000000fd0900780c */ /* 0x000fda0003f04070 */
[----:B------:R-:W-:Y:S01]  /*0440*/  @!P0 IMAD.MOV.U32 R8, RZ, RZ, RZ ;  /* 0x000000ffff088224 */ /* 0x000fe200078e00ff */
[----:B-1----:R-:W-:Y:S06]  /*0450*/  @!P0 BRA `(.L_x_9) ;  /* 0x00000000003c8947 */ /* 0x002fec0003800000 */
[----:B------:R-:W-:-:S13]  /*0460*/  FSETP.GTU.FTZ.AND P0, PT, |R0|, +INF , PT ;  /* 0x7f8000000000780b */ /* 0x000fda0003f1c200 */
[----:B------:R-:W-:Y:S05]  /*0470*/  @P0 BRA `(.L_x_10) ;  /* 0x0000000400240947 */ /* 0x000fea0003800000 */
[----:B------:R-:W-:-:S05]  /*0480*/  HFMA2 R5, -RZ, RZ, -1.875, 0 ;  /* 0xbf800000ff057431 */ /* 0x000fca00000001ff */
[----:B------:R-:W-:-:S13]  /*0490*/  LOP3.LUT P0, RZ, R6, 0x7fffffff, R5, 0xc8, !PT ;  /* 0x7fffffff06ff7812 */ /* 0x000fda000780c805 */
[----:B------:R-:W-:Y:S05]  /*04a0*/  @!P0 BRA `(.L_x_11) ;  /* 0x0000000400108947 */ /* 0x000fea0003800000 */
[----:B------:R-:W-:Y:S02]  /*04b0*/  FSETP.NEU.FTZ.AND P0, PT, |R0|, +INF , PT ;  /* 0x7f8000000000780b */ /* 0x000fe40003f1d200 */
[----:B------:R-:W-:-:S04]  /*04c0*/  LOP3.LUT P1, RZ, R5, 0x7fffffff, RZ, 0xc0, !PT ;  /* 0x7fffffff05ff7812 */ /* 0x000fc8000782c0ff */
[----:B------:R-:W-:-:S13]  /*04d0*/  PLOP3.LUT P0, PT, P0, P1, PT, 0x2f, 0xf2 ;  /* 0x0000000000f2781c */ /* 0x000fda0000702577 */
[----:B------:R-:W-:Y:S05]  /*04e0*/  @P0 BRA `(.L_x_12) ;  /* 0x0000000000f80947 */ /* 0x000fea0003800000 */
[----:B------:R-:W-:-:S13]  /*04f0*/  LOP3.LUT P0, RZ, R6, 0x7fffffff, RZ, 0xc0, !PT ;  /* 0x7fffffff06ff7812 */ /* 0x000fda000780c0ff */
[----:B------:R-:W-:Y:S05]  /*0500*/  @!P0 BRA `(.L_x_13) ;  /* 0x0000000000e48947 */ /* 0x000fea0003800000 */
[----:B------:R-:W-:Y:S01]  /*0510*/  ISETP.GE.AND P0, PT, R9, RZ, PT ;  /* 0x000000ff0900720c */ /* 0x000fe20003f06270 */
[----:B------:R-:W-:-:S12]  /*0520*/  IMAD.MOV.U32 R8, RZ, RZ, RZ ;  /* 0x000000ffff087224 */ /* 0x000fd800078e00ff */
[----:B------:R-:W-:Y:S01]  /*0530*/  @!P0 FFMA R6, R0, 1.84467440737095516160e+19, RZ ;  /* 0x5f80000000068823 */ /* 0x000fe200000000ff */
[----:B------:R-:W-:-:S07]  /*0540*/  @!P0 VIADD R8, R8, 0x40 ;  /* 0x0000004008088836 */ /* 0x000fce0000000000 */
.L_x_9:
[----:B------:R-:W-:Y:S01]  /*0550*/  LEA R5, R3, 0xc0800000, 0x17 ;  /* 0xc080000003057811 */ /* 0x000fe200078eb8ff */
[----:B------:R-:W-:Y:S01]  /*0560*/  UMOV UR4, 0xbf800000 ;  /* 0xbf80000000047882 */ /* 0x000fe20000000000 */
[----:B------:R-:W-:Y:S02]  /*0570*/  IADD3 R3, PT, PT, R8, 0x7f, -R3 ;  /* 0x0000007f08037810 */ /* 0x000fe40007ffe803 */
[----:B------:R-:W-:-:S04]  /*0580*/  IADD3 R5, PT, PT, -R5, R6, RZ ;  /* 0x0000000605057210 */ /* 0x000fc80007ffe1ff */
[----:B------:R-:W0:Y:S01]  /*0590*/  MUFU.RCP R0, R5 ;  /* 0x0000000500007308 */ /* 0x000e220000001000 */
[----:B------:R-:W-:-:S04]  /*05a0*/  FADD.FTZ R9, -R5, -RZ ;  /* 0x800000ff05097221 */ /* 0x000fc80000010100 */
[----:B0-----:R-:W-:-:S04]  /*05b0*/  FFMA R11, R0, R9, 1 ;  /* 0x3f800000000b7423 */ /* 0x001fc80000000009 */
[----:B------:R-:W-:-:S04]  /*05c0*/  FFMA R0, R0, R11, R0 ;  /* 0x0000000b00007223 */ /* 0x000fc80000000000 */
[----:B------:R-:W-:-:S04]  /*05d0*/  FFMA R6, R0, UR4, RZ ;  /* 0x0000000400067c23 */ /* 0x000fc800080000ff */
[----:B------:R-:W-:-:S04]  /*05e0*/  FFMA R11, R9, R6, UR4 ;  /* 0x00000004090b7e23 */ /* 0x000fc80008000006 */
[----:B------:R-:W-:-:S04]  /*05f0*/  FFMA R11, R0, R11, R6 ;  /* 0x0000000b000b7223 */ /* 0x000fc80000000006 */
[----:B------:R-:W-:-:S04]  /*0600*/  FFMA R10, R9, R11, UR4 ;  /* 0x00000004090a7e23 */ /* 0x000fc8000800000b */
[----:B------:R-:W-:-:S05]  /*0610*/  FFMA R9, R0, R10, R11 ;  /* 0x0000000a00097223 */ /* 0x000fca000000000b */
[----:B------:R-:W-:-:S04]  /*0620*/  SHF.R.U32.HI R6, RZ, 0x17, R9 ;  /* 0x00000017ff067819 */ /* 0x000fc80000011609 */
[----:B------:R-:W-:-:S05]  /*0630*/  LOP3.LUT R6, R6, 0xff, RZ, 0xc0, !PT ;  /* 0x000000ff06067812 */ /* 0x000fca00078ec0ff */
[----:B------:R-:W-:-:S04]  /*0640*/  IMAD.IADD R8, R6, 0x1, R3 ;  /* 0x0000000106087824 */ /* 0x000fc800078e0203 */
[----:B------:R-:W-:-:S05]  /*0650*/  VIADD R5, R8, 0xffffffff ;  /* 0xffffffff08057836 */ /* 0x000fca0000000000 */
[----:B------:R-:W-:-:S13]  /*0660*/  ISETP.GE.U32.AND P0, PT, R5, 0xfe, PT ;  /* 0x000000fe0500780c */ /* 0x000fda0003f06070 */
[----:B------:R-:W-:Y:S05]  /*0670*/  @!P0 BRA `(.L_x_14) ;  /* 0x0000000000808947 */ /* 0x000fea0003800000 */
[----:B------:R-:W-:-:S13]  /*0680*/  ISETP.GT.AND P0, PT, R8, 0xfe, PT ;  /* 0x000000fe0800780c */ /* 0x000fda0003f04270 */
[----:B------:R-:W-:Y:S05]  /*0690*/  @P0 BRA `(.L_x_15) ;  /* 0x00000000006c0947 */ /* 0x000fea0003800000 */
[----:B------:R-:W-:-:S13]  /*06a0*/  ISETP.GE.AND P0, PT, R8, 0x1, PT ;  /* 0x000000010800780c */ /* 0x000fda0003f06270 */
[----:B------:R-:W-:Y:S05]  /*06b0*/  @P0 BRA `(.L_x_16) ;  /* 0x0000000000980947 */ /* 0x000fea0003800000 */
[----:B------:R-:W-:Y:S02]  /*06c0*/  ISETP.GE.AND P0, PT, R8, -0x18, PT ;  /* 0xffffffe80800780c */ /* 0x000fe40003f06270 */
[----:B------:R-:W-:-:S11]  /*06d0*/  LOP3.LUT R9, R9, 0x80000000, RZ, 0xc0, !PT ;  /* 0x8000000009097812 */ /* 0x000fd600078ec0ff */
[----:B------:R-:W-:Y:S05]  /*06e0*/  @!P0 BRA `(.L_x_16) ;  /* 0x00000000008c8947 */ /* 0x000fea0003800000 */
[-CC-:B------:R-:W-:Y:S01]  /*06f0*/  FFMA.RZ R3, R0, R10.reuse, R11.reuse ;  /* 0x0000000a00037223 */ /* 0x180fe2000000c00b */
[C---:B------:R-:W-:Y:S02]  /*0700*/  IADD3 R6, PT, PT, R8.reuse, 0x20, RZ ;  /* 0x0000002008067810 */ /* 0x040fe40007ffe0ff */
[----:B------:R-:W-:Y:S02]  /*0710*/  ISETP.NE.AND P2, PT, R8, RZ, PT ;  /* 0x000000ff0800720c */ /* 0x000fe40003f45270 */
[----:B------:R-:W-:Y:S01]  /*0720*/  LOP3.LUT R5, R3, 0x7fffff, RZ, 0xc0, !PT ;  /* 0x007fffff03057812 */ /* 0x000fe200078ec0ff */
[CCC-:B------:R-:W-:Y:S01]  /*0730*/  FFMA.RP R3, R0.reuse, R10.reuse, R11.reuse ;  /* 0x0000000a00037223 */ /* 0x1c0fe2000000800b */
[----:B------:R-:W-:Y:S01]  /*0740*/  FFMA.RM R0, R0, R10, R11 ;  /* 0x0000000a00007223 */ /* 0x000fe2000000400b */
[----:B------:R-:W-:Y:S01]  /*0750*/  ISETP.NE.AND P1, PT, R8, RZ, PT ;  /* 0x000000ff0800720c */ /* 0x000fe20003f25270 */
[----:B------:R-:W-:Y:S01]  /*0760*/  IMAD.MOV R8, RZ, RZ, -R8 ;  /* 0x000000ffff087224 */ /* 0x000fe200078e0a08 */
[----:B------:R-:W-:-:S02]  /*0770*/  LOP3.LUT R5, R5, 0x800000, RZ, 0xfc, !PT ;  /* 0x0080000005057812 */ /* 0x000fc400078efcff */
[----:B------:R-:W-:Y:S02]  /*0780*/  FSETP.NEU.FTZ.AND P0, PT, R3, R0, PT ;  /* 0x000000000300720b */ /* 0x000fe40003f1d000 */
[----:B------:R-:W-:Y:S02]  /*0790*/  SHF.L.U32 R6, R5, R6, RZ ;  /* 0x0000000605067219 */ /* 0x000fe400000006ff */
[----:B------:R-:W-:Y:S02]  /*07a0*/  SEL R0, R8, RZ, P2 ;  /* 0x000000ff08007207 */ /* 0x000fe40001000000 */
[----:B------:R-:W-:Y:S02]  /*07b0*/  ISETP.NE.AND P1, PT, R6, RZ, P1 ;  /* 0x000000ff0600720c */ /* 0x000fe40000f25270 */
[----:B------:R-:W-:Y:S02]  /*07c0*/  SHF.R.U32.HI R0, RZ, R0, R5 ;  /* 0x00000000ff007219 */ /* 0x000fe40000011605 */
[----:B------:R-:W-:-:S02]  /*07d0*/  PLOP3.LUT P0, PT, P0, P1, PT, 0xf8, 0x8f ;  /* 0x00000000008f781c */ /* 0x000fc40000703f70 */
[----:B------:R-:W-:Y:S02]  /*07e0*/  SHF.R.U32.HI R6, RZ, 0x1, R0 ;  /* 0x00000001ff067819 */ /* 0x000fe40000011600 */
[----:B------:R-:W-:-:S04]  /*07f0*/  SEL R3, RZ, 0x1, !P0 ;  /* 0x00000001ff037807 */ /* 0x000fc80004000000 */
[----:B------:R-:W-:-:S04]  /*0800*/  LOP3.LUT R3, R3, 0x1, R6, 0xf8, !PT ;  /* 0x0000000103037812 */ /* 0x000fc800078ef806 */
[----:B------:R-:W-:-:S05]  /*0810*/  LOP3.LUT R3, R3, R0, RZ, 0xc0, !PT ;  /* 0x0000000003037212 */ /* 0x000fca00078ec0ff */
[----:B------:R-:W-:-:S05]  /*0820*/  IMAD.IADD R6, R6, 0x1, R3 ;  /* 0x0000000106067824 */ /* 0x000fca00078e0203 */
[----:B------:R-:W-:Y:S01]  /*0830*/  LOP3.LUT R9, R6, R9, RZ, 0xfc, !PT ;  /* 0x0000000906097212 */ /* 0x000fe200078efcff */
[----:B------:R-:W-:Y:S06]  /*0840*/  BRA `(.L_x_16) ;  /* 0x0000000000347947 */ /* 0x000fec0003800000 */
.L_x_15:
[----:B------:R-:W-:-:S04]  /*0850*/  LOP3.LUT R9, R9, 0x80000000, RZ, 0xc0, !PT ;  /* 0x8000000009097812 */ /* 0x000fc800078ec0ff */
[----:B------:R-:W-:Y:S01]  /*0860*/  LOP3.LUT R9, R9, 0x7f800000, RZ, 0xfc, !PT ;  /* 0x7f80000009097812 */ /* 0x000fe200078efcff */
[----:B------:R-:W-:Y:S06]  /*0870*/  BRA `(.L_x_16) ;  /* 0x0000000000287947 */ /* 0x000fec0003800000 */
.L_x_14:
[----:B------:R-:W-:Y:S01]  /*0880*/  LEA R9, R3, R9, 0x17 ;  /* 0x0000000903097211 */ /* 0x000fe200078eb8ff */
[----:B------:R-:W-:Y:S06]  /*0890*/  BRA `(.L_x_16) ;  /* 0x0000000000207947 */ /* 0x000fec0003800000 */
.L_x_13:
[----:B------:R-:W-:-:S04]  /*08a0*/  LOP3.LUT R5, R6, 0x80000000, R5, 0x48, !PT ;  /* 0x8000000006057812 */ /* 0x000fc800078e4805 */
[----:B------:R-:W-:Y:S01]  /*08b0*/  LOP3.LUT R9, R5, 0x7f800000, RZ, 0xfc, !PT ;  /* 0x7f80000005097812 */ /* 0x000fe200078efcff */
[----:B------:R-:W-:Y:S06]  /*08c0*/  BRA `(.L_x_16) ;  /* 0x0000000000147947 */ /* 0x000fec0003800000 */
.L_x_12:
[----:B------:R-:W-:Y:S01]  /*08d0*/  LOP3.LUT R9, R6, 0x80000000, R5, 0x48, !PT ;  /* 0x8000000006097812 */ /* 0x000fe200078e4805 */
[----:B------:R-:W-:Y:S06]  /*08e0*/  BRA `(.L_x_16) ;  /* 0x00000000000c7947 */ /* 0x000fec0003800000 */
.L_x_11:
[----:B------:R-:W0:Y:S01]  /*08f0*/  MUFU.RSQ R9, -QNAN ;  /* 0xffc0000000097908 */ /* 0x000e220000001400 */
[----:B------:R-:W-:Y:S05]  /*0900*/  BRA `(.L_x_16) ;  /* 0x0000000000047947 */ /* 0x000fea0003800000 */
.L_x_10:
[----:B------:R-:W-:-:S07]  /*0910*/  FADD.FTZ R9, R0, -1 ;  /* 0xbf80000000097421 */ /* 0x000fce0000010000 */
.L_x_16:
[----:B------:R-:W-:-:S04]  /*0920*/  IMAD.MOV.U32 R3, RZ, RZ, 0x0 ;  /* 0x00000000ff037424 */ /* 0x000fc800078e00ff */
[----:B0-----:R-:W-:Y:S05]  /*0930*/  RET.REL.NODEC R2 `(_Z18expTransformKernelPffj) ;  /* 0xfffffff402b07950 */ /* 0x001fea0003c3ffff */
.L_x_17:
        /* <DEDUP_REMOVED lines=12> */
.L_x_33:


//--------------------- .text._Z15transformKernelPjfPfi --------------------------
	.section	.text._Z15transformKernelPjfPfi,"ax",@progbits
	.align	128
        .global         _Z15transformKernelPjfPfi
        .type           _Z15transformKernelPjfPfi,@function
        .size           _Z15transformKernelPjfPfi,(.L_x_34 - _Z15transformKernelPjfPfi)
        .other          _Z15transformKernelPjfPfi,@"STO_CUDA_ENTRY STV_DEFAULT"
_Z15transformKernelPjfPfi:
.text._Z15transformKernelPjfPfi:
        /* <DEDUP_REMOVED lines=8> */
[----:B------:R-:W0:Y:S01]  /*0080*/  LDC R9, c[0x0][0x388] ;  /* 0x0000e200ff097b82 */ /* 0x000e220000000800 */
[----:B------:R-:W1:Y:S01]  /*0090*/  LDCU UR4, c[0x0][0x370] ;  /* 0x00006e00ff0477ac */ /* 0x000e620008000800 */
[----:B------:R-:W2:Y:S06]  /*00a0*/  LDCU.64 UR6, c[0x0][0x358] ;  /* 0x00006b00ff0677ac */ /* 0x000eac0008000a00 */
[----:B------:R-:W3:Y:S01]  /*00b0*/  LDC.64 R4, c[0x0][0x380] ;  /* 0x0000e000ff047b82 */ /* 0x000ee20000000a00 */
[----:B------:R-:W4:Y:S07]  /*00c0*/  LDCU UR5, c[0x0][0x398] ;  /* 0x00007300ff0577ac */ /* 0x000f2e0008000800 */
[----:B------:R-:W0:Y:S01]  /*00d0*/  LDC.64 R6, c[0x0][0x390] ;  /* 0x0000e400ff067b82 */ /* 0x000e220000000a00 */
[----:B-1----:R-:W-:-:S07]  /*00e0*/  IMAD R2, R2, UR4, RZ ;  /* 0x0000000402027c24 */ /* 0x002fce000f8e02ff */
.L_x_20:
[----:B---3--:R-:W-:-:S05]  /*00f0*/  IMAD.WIDE R14, R11, 0x4, R4 ;  /* 0x000000040b0e7825 */ /* 0x008fca00078e0204 */
[----:B--2---:R-:W2:Y:S01]  /*0100*/  LDG.E R0, desc[UR6][R14.64] ;  /* 0x000000060e007981 */ /* 0x004ea2000c1e1900 */
[----:B0-----:R-:W0:Y:S01]  /*0110*/  MUFU.RCP R8, R9 ;  /* 0x0000000900087308 */ /* 0x001e220000001000 */
[--C-:B-1----:R-:W-:Y:S01]  /*0120*/  IMAD.MOV.U32 R13, RZ, RZ, R11.reuse ;  /* 0x000000ffff0d7224 */ /* 0x102fe200078e000b */
[----:B------:R-:W-:Y:S01]  /*0130*/  BSSY.RECONVERGENT B0, `(.L_x_18) ;  /* 0x000000e000007945 */ /* 0x000fe20003800200 */
[----:B------:R-:W-:-:S05]  /*0140*/  IMAD.IADD R11, R2, 0x1, R11 ;  /* 0x00000001020b7824 */ /* 0x000fca00078e020b */
[----:B----4-:R-:W-:Y:S01]  /*0150*/  ISETP.GE.AND P2, PT, R11, UR5, PT ;  /* 0x000000050b007c0c */ /* 0x010fe2000bf46270 */
[----:B0-----:R-:W-:-:S04]  /*0160*/  FFMA R3, R8, -R9, 1 ;  /* 0x3f80000008037423 */ /* 0x001fc80000000809 */
[----:B------:R-:W-:Y:S01]  /*0170*/  FFMA R3, R8, R3, R8 ;  /* 0x0000000308037223 */ /* 0x000fe20000000008 */
[----:B--2---:R-:W-:-:S04]  /*0180*/  I2FP.F32.U32 R0, R0 ;  /* 0x0000000000007245 */ /* 0x004fc80000201000 */
[----:B------:R-:W0:Y:S01]  /*0190*/  FCHK P0, R0, R9 ;  /* 0x0000000900007302 */ /* 0x000e220000000000 */
[----:B------:R-:W-:-:S04]  /*01a0*/  FFMA R8, R0, R3, RZ ;  /* 0x0000000300087223 */ /* 0x000fc800000000ff */
[----:B------:R-:W-:-:S04]  /*01b0*/  FFMA R10, R8, -R9, R0 ;  /* 0x80000009080a7223 */ /* 0x000fc80000000000 */
[----:B------:R-:W-:Y:S01]  /*01c0*/  FFMA R3, R3, R10, R8 ;  /* 0x0000000a03037223 */ /* 0x000fe20000000008 */
[----:B0-----:R-:W-:Y:S06]  /*01d0*/  @!P0 BRA `(.L_x_19) ;  /* 0x00000000000c8947 */ /* 0x001fec0003800000 */
[----:B------:R-:W-:-:S07]  /*01e0*/  MOV R8, 0x200 ;  /* 0x0000020000087802 */ /* 0x000fce0000000f00 */
[----:B------:R-:W-:Y:S05]  /*01f0*/  CALL.REL.NOINC `($__internal_1_$__cuda_sm3x_div_rn_noftz_f32_slowpath) ;  /* 0x0000000000187944 */ /* 0x000fea0003c00000 */
[----:B------:R-:W-:-:S07]  /*0200*/  IMAD.MOV.U32 R3, RZ, RZ, R0 ;  /* 0x000000ffff037224 */ /* 0x000fce00078e0000 */
.L_x_19:
[----:B------:R-:W-:Y:S05]  /*0210*/  BSYNC.RECONVERGENT B0 ;  /* 0x0000000000007941 */ /* 0x000fea0003800200 */
.L_x_18:
[----:B------:R-:W-:-:S05]  /*0220*/  IMAD.WIDE R12, R13, 0x4, R6 ;  /* 0x000000040d0c7825 */ /* 0x000fca00078e0206 */
[----:B------:R1:W-:Y:S01]  /*0230*/  STG.E desc[UR6][R12.64], R3 ;  /* 0x000000030c007986 */ /* 0x0003e2000c101906 */
[----:B------:R-:W-:Y:S05]  /*0240*/  @!P2 BRA `(.L_x_20) ;  /* 0xfffffffc00a8a947 */ /* 0x000fea000383ffff */
[----:B------:R-:W-:Y:S05]  /*0250*/  EXIT ;  /* 0x000000000000794d */ /* 0x000fea0003800000 */
        .weak           $__internal_1_$__cuda_sm3x_div_rn_noftz_f32_slowpath
        .type           $__internal_1_$__cuda_sm3x_div_rn_noftz_f32_slowpath,@function
        .size           $__internal_1_$__cuda_sm3x_div_rn_noftz_f32_slowpath,(.L_x_34 - $__internal_1_$__cuda_sm3x_div_rn_noftz_f32_slowpath)
$__internal_1_$__cuda_sm3x_div_rn_noftz_f32_slowpath:
[----:B------:R-:W0:Y:S01]  /*0260*/  LDC R3, c[0x0][0x388] ;  /* 0x0000e200ff037b82 */ /* 0x000e220000000800 */
[--C-:B------:R-:W-:Y:S01]  /*0270*/  SHF.R.U32.HI R10, RZ, 0x17, R0.reuse ;  /* 0x00000017ff0a7819 */ /* 0x100fe20000011600 */
[----:B------:R-:W1:Y:S01]  /*0280*/  LDCU UR4, c[0x0][0x388] ;  /* 0x00007100ff0477ac */ /* 0x000e620008000800 */
[----:B------:R-:W-:Y:S01]  /*0290*/  BSSY.RECONVERGENT B1, `(.L_x_21) ;  /* 0x0000064000017945 */ /* 0x000fe20003800200 */
[----:B------:R-:W-:Y:S01]  /*02a0*/  IMAD.MOV.U32 R14, RZ, RZ, R0 ;  /* 0x000000ffff0e7224 */ /* 0x000fe200078e0000 */
[----:B------:R-:W-:-:S05]  /*02b0*/  LOP3.LUT R18, R10, 0xff, RZ, 0xc0, !PT ;  /* 0x000000ff0a127812 */ /* 0x000fca00078ec0ff */
[----:B------:R-:W-:Y:S02]  /*02c0*/  VIADD R17, R18, 0xffffffff ;  /* 0xffffffff12117836 */ /* 0x000fe40000000000 */
[----:B-1----:R-:W-:Y:S01]  /*02d0*/  IMAD.U32 R15, RZ, RZ, UR4 ;  /* 0x00000004ff0f7e24 */ /* 0x002fe2000f8e00ff */
[----:B0-----:R-:W-:-:S04]  /*02e0*/  SHF.R.U32.HI R12, RZ, 0x17, R3 ;  /* 0x00000017ff0c7819 */ /* 0x001fc80000011603 */
[----:B------:R-:W-:-:S05]  /*02f0*/  LOP3.LUT R12, R12, 0xff, RZ, 0xc0, !PT ;  /* 0x000000ff0c0c7812 */ /* 0x000fca00078ec0ff */
[----:B------:R-:W-:-:S05]  /*0300*/  VIADD R16, R12, 0xffffffff ;  /* 0xffffffff0c107836 */ /* 0x000fca0000000000 */
[----:B------:R-:W-:-:S04]  /*0310*/  ISETP.GT.U32.AND P0, PT, R16, 0xfd, PT ;  /* 0x000000fd1000780c */ /* 0x000fc80003f04070 */
[----:B------:R-:W-:-:S13]  /*0320*/  ISETP.GT.U32.OR P0, PT, R17, 0xfd, P0 ;  /* 0x000000fd1100780c */ /* 0x000fda0000704470 */
[----:B------:R-:W-:Y:S01]  /*0330*/  @!P0 IMAD.MOV.U32 R10, RZ, RZ, RZ ;  /* 0x000000ffff0a8224 */ /* 0x000fe200078e00ff */
[----:B------:R-:W-:Y:S06]  /*0340*/  @!P0 BRA `(.L_x_22) ;  /* 0x00000000005c8947 */ /* 0x000fec0003800000 */
[----:B------:R-:W-:Y:S02]  /*0350*/  FSETP.GTU.FTZ.AND P1, PT, |R3|, +INF , PT ;  /* 0x7f8000000300780b */ /* 0x000fe40003f3c200 */
[----:B------:R-:W-:-:S04]  /*0360*/  FSETP.GTU.FTZ.AND P0, PT, |R0|, +INF , PT ;  /* 0x7f8000000000780b */ /* 0x000fc80003f1c200 */
[----:B------:R-:W-:-:S13]  /*0370*/  PLOP3.LUT P0, PT, P0, P1, PT, 0xf8, 0x8f ;  /* 0x00000000008f781c */ /* 0x000fda0000703f70 */
[----:B------:R-:W-:Y:S05]  /*0380*/  @P0 BRA `(.L_x_23) ;  /* 0x00000004004c0947 */ /* 0x000fea0003800000 */
[----:B------:R-:W-:-:S13]  /*0390*/  LOP3.LUT P0, RZ, R15, 0x7fffffff, R14, 0xc8, !PT ;  /* 0x7fffffff0fff7812 */ /* 0x000fda000780c80e */
[----:B------:R-:W-:Y:S05]  /*03a0*/  @!P0 BRA `(.L_x_24) ;  /* 0x00000004003c8947 */ /* 0x000fea0003800000 */
[C---:B------:R-:W-:Y:S02]  /*03b0*/  FSETP.NEU.FTZ.AND P3, PT, |R0|.reuse, +INF , PT ;  /* 0x7f8000000000780b */ /* 0x040fe40003f7d200 */
[----:B------:R-:W-:Y:S02]  /*03c0*/  FSETP.NEU.FTZ.AND P1, PT, |R3|, +INF , PT ;  /* 0x7f8000000300780b */ /* 0x000fe40003f3d200 */
[----:B------:R-:W-:-:S11]  /*03d0*/  FSETP.NEU.FTZ.AND P0, PT, |R0|, +INF , PT ;  /* 0x7f8000000000780b */ /* 0x000fd60003f1d200 */
[----:B------:R-:W-:Y:S05]  /*03e0*/  @!P1 BRA !P3, `(.L_x_24) ;  /* 0x00000004002c9947 */ /* 0x000fea0005800000 */
[----:B------:R-:W-:-:S04]  /*03f0*/  LOP3.LUT P3, RZ, R14, 0x7fffffff, RZ, 0xc0, !PT ;  /* 0x7fffffff0eff7812 */ /* 0x000fc8000786c0ff */
[----:B------:R-:W-:-:S13]  /*0400*/  PLOP3.LUT P1, PT, P1, P3, PT, 0x2f, 0xf2 ;  /* 0x0000000000f2781c */ /* 0x000fda0000f26577 */
[----:B------:R-:W-:Y:S05]  /*0410*/  @P1 BRA `(.L_x_25) ;  /* 0x0000000400181947 */ /* 0x000fea0003800000 */
[----:B------:R-:W-:-:S04]  /*0420*/  LOP3.LUT P1, RZ, R15, 0x7fffffff, RZ, 0xc0, !PT ;  /* 0x7fffffff0fff7812 */ /* 0x000fc8000782c0ff */
[----:B------:R-:W-:-:S13]  /*0430*/  PLOP3.LUT P0, PT, P0, P1, PT, 0x2f, 0xf2 ;  /* 0x0000000000f2781c */ /* 0x000fda0000702577 */
[----:B------:R-:W-:Y:S05]  /*0440*/  @P0 BRA `(.L_x_26) ;  /* 0x0000000400000947 */ /* 0x000fea0003800000 */
[----:B------:R-:W-:Y:S02]  /*0450*/  ISETP.GE.AND P0, PT, R17, RZ, PT ;  /* 0x000000ff1100720c */ /* 0x000fe40003f06270 */
[----:B------:R-:W-:-:S11]  /*0460*/  ISETP.GE.AND P1, PT, R16, RZ, PT ;  /* 0x000000ff1000720c */ /* 0x000fd60003f26270 */
[----:B------:R-:W-:Y:S02]  /*0470*/  @P0 IMAD.MOV.U32 R10, RZ, RZ, RZ ;  /* 0x000000ffff0a0224 */ /* 0x000fe400078e00ff */
[----:B------:R-:W-:Y:S01]  /*0480*/  @!P0 FFMA R14, R0, 1.84467440737095516160e+19, RZ ;  /* 0x5f800000000e8823 */ /* 0x000fe200000000ff */
[----:B------:R-:W-:Y:S02]  /*0490*/  @!P0 IMAD.MOV.U32 R10, RZ, RZ, -0x40 ;  /* 0xffffffc0ff0a8424 */ /* 0x000fe400078e00ff */
[----:B------:R-:W-:Y:S02]  /*04a0*/  @!P1 FFMA R15, R3, 1.84467440737095516160e+19, RZ ;  /* 0x5f800000030f9823 */ /* 0x000fe400000000ff */
[----:B------:R-:W-:-:S07]  /*04b0*/  @!P1 VIADD R10, R10, 0x40 ;  /* 0x000000400a0a9836 */ /* 0x000fce0000000000 */
.L_x_22:
[----:B------:R-:W-:Y:S01]  /*04c0*/  LEA R0, R12, 0xc0800000, 0x17 ;  /* 0xc08000000c007811 */ /* 0x000fe200078eb8ff */
[----:B------:R-:W-:Y:S01]  /*04d0*/  VIADD R3, R18, 0xffffff81 ;  /* 0xffffff8112037836 */ /* 0x000fe20000000000 */
[----:B------:R-:W-:Y:S03]  /*04e0*/  BSSY.RECONVERGENT B2, `(.L_x_27) ;  /* 0x0000035000027945 */ /* 0x000fe60003800200 */
[----:B------:R-:W-:Y:S02]  /*04f0*/  IMAD.IADD R15, R15, 0x1, -R0 ;  /* 0x000000010f0f7824 */ /* 0x000fe400078e0a00 */
[----:B------:R-:W-:Y:S02]  /*0500*/  IMAD R0, R3, -0x800000, R14 ;  /* 0xff80000003007824 */ /* 0x000fe400078e020e */
[----:B------:R0:W1:Y:S01]  /*0510*/  MUFU.RCP R16, R15 ;  /* 0x0000000f00107308 */ /* 0x0000620000001000 */
[----:B------:R-:W-:Y:S01]  /*0520*/  FADD.FTZ R17, -R15, -RZ ;  /* 0x800000ff0f117221 */ /* 0x000fe20000010100 */
[----:B0-----:R-:W-:-:S05]  /*0530*/  IADD3 R15, PT, PT, R3, 0x7f, -R12 ;  /* 0x0000007f030f7810 */ /* 0x001fca0007ffe80c */
[----:B------:R-:W-:Y:S02]  /*0540*/  IMAD.IADD R15, R15, 0x1, R10 ;  /* 0x000000010f0f7824 */ /* 0x000fe400078e020a */
[----:B-1----:R-:W-:-:S04]  /*0550*/  FFMA R19, R16, R17, 1 ;  /* 0x3f80000010137423 */ /* 0x002fc80000000011 */
[----:B------:R-:W-:-:S04]  /*0560*/  FFMA R21, R16, R19, R16 ;  /* 0x0000001310157223 */ /* 0x000fc80000000010 */
[----:B------:R-:W-:-:S04]  /*0570*/  FFMA R14, R0, R21, RZ ;  /* 0x00000015000e7223 */ /* 0x000fc800000000ff */
[----:B------:R-:W-:-:S04]  /*0580*/  FFMA R19, R17, R14, R0 ;  /* 0x0000000e11137223 */ /* 0x000fc80000000000 */
[----:B------:R-:W-:-:S04]  /*0590*/  FFMA R14, R21, R19, R14 ;  /* 0x00000013150e7223 */ /* 0x000fc8000000000e */
[----:B------:R-:W-:-:S04]  /*05a0*/  FFMA R17, R17, R14, R0 ;  /* 0x0000000e11117223 */ /* 0x000fc80000000000 */
        /* <DEDUP_REMOVED lines=14> */
[CCC-:B------:R-:W-:Y:S01]  /*0690*/  FFMA.RZ R3, R21.reuse, R17.reuse, R14.reuse ;  /* 0x0000001115037223 */ /* 0x1c0fe2000000c00e */
[C---:B------:R-:W-:Y:S02]  /*06a0*/  VIADD R15, R16.reuse, 0x20 ;  /* 0x00000020100f7836 */ /* 0x040fe40000000000 */
[-CC-:B------:R-:W-:Y:S01]  /*06b0*/  FFMA.RM R10, R21, R17.reuse, R14.reuse ;  /* 0x00000011150a7223 */ /* 0x180fe2000000400e */
[C---:B------:R-:W-:Y:S02]  /*06c0*/  ISETP.NE.AND P3, PT, R16.reuse, RZ, PT ;  /* 0x000000ff1000720c */ /* 0x040fe40003f65270 */
[----:B------:R-:W-:Y:S01]  /*06d0*/  LOP3.LUT R12, R3, 0x7fffff, RZ, 0xc0, !PT ;  /* 0x007fffff030c7812 */ /* 0x000fe200078ec0ff */
[----:B------:R-:W-:Y:S01]  /*06e0*/  FFMA.RP R3, R21, R17, R14 ;  /* 0x0000001115037223 */ /* 0x000fe2000000800e */
[----:B------:R-:W-:Y:S01]  /*06f0*/  IMAD.MOV R14, RZ, RZ, -R16 ;  /* 0x000000ffff0e7224 */ /* 0x000fe200078e0a10 */
[----:B------:R-:W-:Y:S02]  /*0700*/  ISETP.NE.AND P1, PT, R16, RZ, PT ;  /* 0x000000ff1000720c */ /* 0x000fe40003f25270 */
        /* <DEDUP_REMOVED lines=14> */
.L_x_29:
[----:B------:R-:W-:-:S04]  /*07f0*/  LOP3.LUT R0, R0, 0x80000000, RZ, 0xc0, !PT ;  /* 0x8000000000007812 */ /* 0x000fc800078ec0ff */
[----:B------:R-:W-:Y:S01]  /*0800*/  LOP3.LUT R0, R0, 0x7f800000, RZ, 0xfc, !PT ;  /* 0x7f80000000007812 */ /* 0x000fe200078efcff */
[----:B------:R-:W-:Y:S06]  /*0810*/  BRA `(.L_x_30) ;  /* 0x0000000000047947 */ /* 0x000fec0003800000 */
.L_x_28:
[----:B------:R-:W-:-:S07]  /*0820*/  IMAD R0, R15, 0x800000, R0 ;  /* 0x008000000f007824 */ /* 0x000fce00078e0200 */
.L_x_30:
[----:B------:R-:W-:Y:S05]  /*0830*/  BSYNC.RECONVERGENT B2 ;  /* 0x0000000000027941 */ /* 0x000fea0003800200 */
.L_x_27:
[----:B------:R-:W-:Y:S05]  /*0840*/  BRA `(.L_x_31) ;  /* 0x0000000000207947 */ /* 0x000fea0003800000 */
.L_x_26:
[----:B------:R-:W-:-:S04]  /*0850*/  LOP3.LUT R0, R15, 0x80000000, R14, 0x48, !PT ;  /* 0x800000000f007812 */ /* 0x000fc800078e480e */
[----:B------:R-:W-:Y:S01]  /*0860*/  LOP3.LUT R0, R0, 0x7f800000, RZ, 0xfc, !PT ;  /* 0x7f80000000007812 */ /* 0x000fe200078efcff */
[----:B------:R-:W-:Y:S06]  /*0870*/  BRA `(.L_x_31) ;  /* 0x0000000000147947 */ /* 0x000fec0003800000 */
.L_x_25:
[----:B------:R-:W-:Y:S01]  /*0880*/  LOP3.LUT R0, R15, 0x80000000, R14, 0x48, !PT ;  /* 0x800000000f007812 */ /* 0x000fe200078e480e */
[----:B------:R-:W-:Y:S06]  /*0890*/  BRA `(.L_x_31) ;  /* 0x00000000000c7947 */ /* 0x000fec0003800000 */
.L_x_24:
[----:B------:R-:W0:Y:S01]  /*08a0*/  MUFU.RSQ R0, -QNAN ;  /* 0xffc0000000007908 */ /* 0x000e220000001400 */
[----:B------:R-:W-:Y:S05]  /*08b0*/  BRA `(.L_x_31) ;  /* 0x0000000000047947 */ /* 0x000fea0003800000 */
.L_x_23:
[----:B------:R-:W-:-:S07]  /*08c0*/  FADD.FTZ R0, R0, R3 ;  /* 0x0000000300007221 */ /* 0x000fce0000010000 */
.L_x_31:
[----:B------:R-:W-:Y:S05]  /*08d0*/  BSYNC.RECONVERGENT B1 ;  /* 0x0000000000017941 */ /* 0x000fea0003800200 */
.L_x_21:
[----:B------:R-:W-:Y:S02]  /*08e0*/  IMAD.MOV.U32 R14, RZ, RZ, R8 ;  /* 0x000000ffff0e7224 */ /* 0x000fe400078e0008 */
[----:B------:R-:W-:-:S04]  /*08f0*/  IMAD.MOV.U32 R15, RZ, RZ, 0x0 ;  /* 0x00000000ff0f7424 */ /* 0x000fc800078e00ff */
[----:B0-----:R-:W-:Y:S05]  /*0900*/  RET.REL.NODEC R14 `(_Z15transformKernelPjfPfi) ;  /* 0xfffffff40ebc7950 */ /* 0x001fea0003c3ffff */
.L_x_32:
        /* <DEDUP_REMOVED lines=15> */
.L_x_34:


//--------------------- .nv.shared.reserved.0     --------------------------
	.section	.nv.shared.reserved.0,"aw",@nobits
	.weak		__nv_reservedSMEM_offset_0_alias
	.size		__nv_reservedSMEM_offset_0_alias, 0, 64
	.other		__nv_reservedSMEM_offset_0_alias,@"STO_CUDA_RESERVED_SHARED STV_DEFAULT"
__nv_reservedSMEM_offset_0_alias:
	.zero		0
	.zero		64


//--------------------- .nv.constant0._Z9mapKernelPfPiiS_j --------------------------
	.section	.nv.constant0._Z9mapKernelPfPiiS_j,"a",@progbits
	.sectionflags	@""
	.align	4
.nv.constant0._Z9mapKernelPfPiiS_j:
	.zero		932


//--------------------- .nv.constant0._Z18expTransformKernelPffj --------------------------
	.section	.nv.constant0._Z18expTransformKernelPffj,"a",@progbits
	.sectionflags	@""
	.align	4
.nv.constant0._Z18expTransformKernelPffj:
	.zero		912


//--------------------- .nv.constant0._Z15transformKernelPjfPfi --------------------------
	.section	.nv.constant0._Z15transformKernelPjfPfi,"a",@progbits
	.sectionflags	@""
	.align	4
.nv.constant0._Z15transformKernelPjfPfi:
	.zero		924


//--------------------- SYMBOLS --------------------------

	.type		.nv.reservedSmem.offset0,@object
	.size		.nv.reservedSmem.offset0,0x4
